//
// Generated by NVIDIA NVVM Compiler
//
// Compiler Build ID: CL-36424714
// Cuda compilation tools, release 13.0, V13.0.88
// Based on NVVM 20.0.0
//

.version 9.0
.target sm_100
.address_size 64

	// .globl	_Z8vote_allPiS_i

.visible .entry _Z8vote_allPiS_i(
	.param .u64 .ptr .align 1 _Z8vote_allPiS_i_param_0,
	.param .u64 .ptr .align 1 _Z8vote_allPiS_i_param_1,
	.param .u32 _Z8vote_allPiS_i_param_2
)
{
	.reg .pred 	%p<4>;
	.reg .b32 	%r<7>;
	.reg .b64 	%rd<8>;

	ld.param.u64 	%rd1, [_Z8vote_allPiS_i_param_0];
	ld.param.u64 	%rd2, [_Z8vote_allPiS_i_param_1];
	ld.param.u32 	%r2, [_Z8vote_allPiS_i_param_2];
	mov.u32 	%r1, %tid.x;
	setp.gt.s32 	%p1, %r1, %r2;
	@%p1 bra 	$L__BB0_2;
	cvta.to.global.u64 	%rd3, %rd1;
	cvta.to.global.u64 	%rd4, %rd2;
	mul.wide.u32 	%rd5, %r1, 4;
	add.s64 	%rd6, %rd3, %rd5;
	ld.global.u32 	%r3, [%rd6];
	setp.gt.s32 	%p2, %r3, 48;
	mov.b32 	%r4, -1;
	vote.sync.all.pred 	%p3, %p2, %r4;
	selp.u32 	%r6, 1, 0, %p3;
	add.s64 	%rd7, %rd4, %rd5;
	st.global.u32 	[%rd7], %r6;
$L__BB0_2:
	ret;

}
	// .globl	_Z8vote_anyPiS_i
.visible .entry _Z8vote_anyPiS_i(
	.param .u64 .ptr .align 1 _Z8vote_anyPiS_i_param_0,
	.param .u64 .ptr .align 1 _Z8vote_anyPiS_i_param_1,
	.param .u32 _Z8vote_anyPiS_i_param_2
)
{
	.reg .pred 	%p<4>;
	.reg .b32 	%r<7>;
	.reg .b64 	%rd<8>;

	ld.param.u64 	%rd1, [_Z8vote_anyPiS_i_param_0];
	ld.param.u64 	%rd2, [_Z8vote_anyPiS_i_param_1];
	ld.param.u32 	%r2, [_Z8vote_anyPiS_i_param_2];
	mov.u32 	%r1, %tid.x;
	setp.gt.s32 	%p1, %r1, %r2;
	@%p1 bra 	$L__BB1_2;
	cvta.to.global.u64 	%rd3, %rd1;
	cvta.to.global.u64 	%rd4, %rd2;
	mul.wide.u32 	%rd5, %r1, 4;
	add.s64 	%rd6, %rd3, %rd5;
	ld.global.u32 	%r3, [%rd6];
	setp.gt.s32 	%p2, %r3, 48;
	mov.b32 	%r4, -1;
	vote.sync.any.pred 	%p3, %p2, %r4;
	selp.u32 	%r6, 1, 0, %p3;
	add.s64 	%rd7, %rd4, %rd5;
	st.global.u32 	[%rd7], %r6;
$L__BB1_2:
	ret;

}
	// .globl	_Z11vote_ballotPiS_i
.visible .entry _Z11vote_ballotPiS_i(
	.param .u64 .ptr .align 1 _Z11vote_ballotPiS_i_param_0,
	.param .u64 .ptr .align 1 _Z11vote_ballotPiS_i_param_1,
	.param .u32 _Z11vote_ballotPiS_i_param_2
)
{
	.reg .pred 	%p<4>;
	.reg .b32 	%r<7>;
	.reg .b64 	%rd<8>;

	ld.param.u64 	%rd1, [_Z11vote_ballotPiS_i_param_0];
	ld.param.u64 	%rd2, [_Z11vote_ballotPiS_i_param_1];
	ld.param.u32 	%r2, [_Z11vote_ballotPiS_i_param_2];
	mov.u32 	%r1, %tid.x;
	setp.gt.s32 	%p1, %r1, %r2;
	@%p1 bra 	$L__BB2_2;
	cvta.to.global.u64 	%rd3, %rd1;
	cvta.to.global.u64 	%rd4, %rd2;
	mul.wide.u32 	%rd5, %r1, 4;
	add.s64 	%rd6, %rd3, %rd5;
	ld.global.u32 	%r3, [%rd6];
	add.s32 	%r4, %r3, -43;
	setp.lt.u32 	%p2, %r4, 10;
	mov.b32 	%r5, -1;
	vote.sync.ballot.b32 	%r6, %p2, %r5;
	add.s64 	%rd7, %rd4, %rd5;
	st.global.u32 	[%rd7], %r6;
$L__BB2_2:
	ret;

}
	// .globl	_Z10vote_unionPiS_i
.visible .entry _Z10vote_unionPiS_i(
	.param .u64 .ptr .align 1 _Z10vote_unionPiS_i_param_0,
	.param .u64 .ptr .align 1 _Z10vote_unionPiS_i_param_1,
	.param .u32 _Z10vote_unionPiS_i_param_2
)
{
	.reg .pred 	%p<4>;
	.reg .b32 	%r<8>;
	.reg .b64 	%rd<8>;

	ld.param.u64 	%rd1, [_Z10vote_unionPiS_i_param_0];
	ld.param.u64 	%rd2, [_Z10vote_unionPiS_i_param_1];
	ld.param.u32 	%r2, [_Z10vote_unionPiS_i_param_2];
	mov.u32 	%r1, %tid.x;
	setp.gt.s32 	%p1, %r1, %r2;
	@%p1 bra 	$L__BB3_2;
	cvta.to.global.u64 	%rd3, %rd1;
	cvta.to.global.u64 	%rd4, %rd2;
	mul.wide.u32 	%rd5, %r1, 4;
	add.s64 	%rd6, %rd3, %rd5;
	ld.global.u32 	%r3, [%rd6];
	add.s32 	%r4, %r3, -43;
	setp.lt.u32 	%p2, %r4, 10;
	mov.b32 	%r5, -1;
	vote.sync.uni.pred 	%p3, %p2, %r5;
	selp.u32 	%r7, 1, 0, %p3;
	add.s64 	%rd7, %rd4, %rd5;
	st.global.u32 	[%rd7], %r7;
$L__BB3_2:
	ret;

}
	// .globl	_Z11vote_activePiS_i
.visible .entry _Z11vote_activePiS_i(
	.param .u64 .ptr .align 1 _Z11vote_activePiS_i_param_0,
	.param .u64 .ptr .align 1 _Z11vote_activePiS_i_param_1,
	.param .u32 _Z11vote_activePiS_i_param_2
)
{
	.reg .pred 	%p<4>;
	.reg .b32 	%r<7>;
	.reg .b64 	%rd<5>;

	ld.param.u64 	%rd1, [_Z11vote_activePiS_i_param_1];
	ld.param.u32 	%r2, [_Z11vote_activePiS_i_param_2];
	mov.u32 	%r1, %tid.x;
	setp.gt.s32 	%p1, %r1, %r2;
	and.b32  	%r3, %r1, 1;
	setp.eq.b32 	%p2, %r3, 1;
	or.pred  	%p3, %p2, %p1;
	@%p3 bra 	$L__BB4_2;
	shr.u32 	%r5, %r1, 5;
	cvta.to.global.u64 	%rd2, %rd1;
	// begin inline asm
	activemask.b32 %r4;
	// end inline asm
	add.s32 	%r6, %r4, %r5;
	mul.wide.u32 	%rd3, %r5, 4;
	add.s64 	%rd4, %rd2, %rd3;
	st.global.u32 	[%rd4], %r6;
$L__BB4_2:
	ret;

}


// ===== COMPILED SASS (sm_100) =====

	.target	sm_100

	.elftype	@"ET_EXEC"


//--------------------- .note.nv.tkinfo           --------------------------
	.section	.note.nv.tkinfo,"",@"SHT_NOTE"
	.sectionflags	@"SHF_NOTE_NV_TKINFO"
	.tkinfo
        /*0018*/ 	.word	0x00000002
        /*0030*/ 	.string	""
        /*0030*/ 	.string	"ptxas"
        /*0030*/ 	.string	"Cuda compilation tools, release 13.0, V13.0.88"
        /*0030*/ 	.string	"Build cuda_13.0.r13.0/compiler.36424714_0"
        /*0030*/ 	.string	"-arch sm_100 -m 64 "



//--------------------- .note.nv.cuinfo           --------------------------
	.section	.note.nv.cuinfo,"",@"SHT_NOTE"
	.sectionflags	@"SHF_NOTE_NV_CUINFO"
        /*0018*/ 	.short	0x0002
        /*001a*/ 	.short	0x0064
        /*001c*/ 	.short	0x0082
	.zero		2


//--------------------- .nv.info                  --------------------------
	.section	.nv.info,"",@"SHT_CUDA_INFO"
	.align	4


	//----- nvinfo : EIATTR_REGCOUNT
	.align		4
        /*0000*/ 	.byte	0x04, 0x2f
        /*0002*/ 	.short	(.L_1 - .L_0)
	.align		4
.L_0:
        /*0004*/ 	.word	index@(_Z8vote_allPiS_i)
        /*0008*/ 	.word	0x0000000a


	//----- nvinfo : EIATTR_FRAME_SIZE
	.align		4
.L_1:
        /*000c*/ 	.byte	0x04, 0x11
        /*000e*/ 	.short	(.L_3 - .L_2)
	.align		4
.L_2:
        /*0010*/ 	.word	index@(_Z8vote_allPiS_i)
        /*0014*/ 	.word	0x00000000


	//----- nvinfo : EIATTR_REGCOUNT
	.align		4
.L_3:
        /*0018*/ 	.byte	0x04, 0x2f
        /*001a*/ 	.short	(.L_5 - .L_4)
	.align		4
.L_4:
        /*001c*/ 	.word	index@(_Z8vote_anyPiS_i)
        /*0020*/ 	.word	0x0000000a


	//----- nvinfo : EIATTR_FRAME_SIZE
	.align		4
.L_5:
        /*0024*/ 	.byte	0x04, 0x11
        /*0026*/ 	.short	(.L_7 - .L_6)
	.align		4
.L_6:
        /*0028*/ 	.word	index@(_Z8vote_anyPiS_i)
        /*002c*/ 	.word	0x00000000


	//----- nvinfo : EIATTR_REGCOUNT
	.align		4
.L_7:
        /*0030*/ 	.byte	0x04, 0x2f
        /*0032*/ 	.short	(.L_9 - .L_8)
	.align		4
.L_8:
        /*0034*/ 	.word	index@(_Z11vote_ballotPiS_i)
        /*0038*/ 	.word	0x0000000a


	//----- nvinfo : EIATTR_FRAME_SIZE
	.align		4
.L_9:
        /*003c*/ 	.byte	0x04, 0x11
        /*003e*/ 	.short	(.L_11 - .L_10)
	.align		4
.L_10:
        /*0040*/ 	.word	index@(_Z11vote_ballotPiS_i)
        /*0044*/ 	.word	0x00000000


	//----- nvinfo : EIATTR_REGCOUNT
	.align		4
.L_11:
        /*0048*/ 	.byte	0x04, 0x2f
        /*004a*/ 	.short	(.L_13 - .L_12)
	.align		4
.L_12:
        /*004c*/ 	.word	index@(_Z10vote_unionPiS_i)
        /*0050*/ 	.word	0x0000000a


	//----- nvinfo : EIATTR_FRAME_SIZE
	.align		4
.L_13:
        /*0054*/ 	.byte	0x04, 0x11
        /*0056*/ 	.short	(.L_15 - .L_14)
	.align		4
.L_14:
        /*0058*/ 	.word	index@(_Z10vote_unionPiS_i)
        /*005c*/ 	.word	0x00000000


	//----- nvinfo : EIATTR_REGCOUNT
	.align		4
.L_15:
        /*0060*/ 	.byte	0x04, 0x2f
        /*0062*/ 	.short	(.L_17 - .L_16)
	.align		4
.L_16:
        /*0064*/ 	.word	index@(_Z11vote_activePiS_i)
        /*0068*/ 	.word	0x00000008


	//----- nvinfo : EIATTR_FRAME_SIZE
	.align		4
.L_17:
        /*006c*/ 	.byte	0x04, 0x11
        /*006e*/ 	.short	(.L_19 - .L_18)
	.align		4
.L_18:
        /*0070*/ 	.word	index@(_Z11vote_activePiS_i)
        /*0074*/ 	.word	0x00000000


	//----- nvinfo : EIATTR_MIN_STACK_SIZE
	.align		4
.L_19:
        /*0078*/ 	.byte	0x04, 0x12
        /*007a*/ 	.short	(.L_21 - .L_20)
	.align		4
.L_20:
        /*007c*/ 	.word	index@(_Z11vote_activePiS_i)
        /*0080*/ 	.word	0x00000000


	//----- nvinfo : EIATTR_MIN_STACK_SIZE
	.align		4
.L_21:
        /*0084*/ 	.byte	0x04, 0x12
        /*0086*/ 	.short	(.L_23 - .L_22)
	.align		4
.L_22:
        /*0088*/ 	.word	index@(_Z10vote_unionPiS_i)
        /*008c*/ 	.word	0x00000000


	//----- nvinfo : EIATTR_MIN_STACK_SIZE
	.align		4
.L_23:
        /*0090*/ 	.byte	0x04, 0x12
        /*0092*/ 	.short	(.L_25 - .L_24)
	.align		4
.L_24:
        /*0094*/ 	.word	index@(_Z11vote_ballotPiS_i)
        /*0098*/ 	.word	0x00000000


	//----- nvinfo : EIATTR_MIN_STACK_SIZE
	.align		4
.L_25:
        /*009c*/ 	.byte	0x04, 0x12
        /*009e*/ 	.short	(.L_27 - .L_26)
	.align		4
.L_26:
        /*00a0*/ 	.word	index@(_Z8vote_anyPiS_i)
        /*00a4*/ 	.word	0x00000000


	//----- nvinfo : EIATTR_MIN_STACK_SIZE
	.align		4
.L_27:
        /*00a8*/ 	.byte	0x04, 0x12
        /*00aa*/ 	.short	(.L_29 - .L_28)
	.align		4
.L_28:
        /*00ac*/ 	.word	index@(_Z8vote_allPiS_i)
        /*00b0*/ 	.word	0x00000000
.L_29:


//--------------------- .nv.compat                --------------------------
	.section	.nv.compat,"",@"SHT_CUDA_COMPAT_INFO"
	.align	4
        /*0000*/ 	.byte	0x02, 0x09, 0x00, 0x00, 0x02, 0x02, 0x01, 0x00, 0x02, 0x05, 0x05, 0x00, 0x03, 0x07, 0x01, 0x01
        /*0010*/ 	.byte	0x02, 0x03, 0x00, 0x00, 0x02, 0x06, 0x01, 0x00, 0x04, 0x0b, 0x08, 0x00, 0x09, 0x00, 0x00, 0x00
        /*0020*/ 	.byte	0x00, 0x00, 0x00, 0x00


//--------------------- .nv.info._Z11vote_activePiS_i --------------------------
	.section	.nv.info._Z11vote_activePiS_i,"",@"SHT_CUDA_INFO"
	.sectionflags	@""
	.align	4


	//----- nvinfo : EIATTR_CUDA_API_VERSION
	.align		4
        /*0000*/ 	.byte	0x04, 0x37
        /*0002*/ 	.short	(.L_31 - .L_30)
.L_30:
        /*0004*/ 	.word	0x00000082


	//----- nvinfo : EIATTR_KPARAM_INFO
	.align		4
.L_31:
        /*0008*/ 	.byte	0x04, 0x17
        /*000a*/ 	.short	(.L_33 - .L_32)
.L_32:
        /*000c*/ 	.word	0x00000000
        /*0010*/ 	.short	0x0002
        /*0012*/ 	.short	0x0010
        /*0014*/ 	.byte	0x00, 0xf0, 0x11, 0x00


	//----- nvinfo : EIATTR_KPARAM_INFO
	.align		4
.L_33:
        /*0018*/ 	.byte	0x04, 0x17
        /*001a*/ 	.short	(.L_35 - .L_34)
.L_34:
        /*001c*/ 	.word	0x00000000
        /*0020*/ 	.short	0x0001
        /*0022*/ 	.short	0x0008
        /*0024*/ 	.byte	0x00, 0xf5, 0x21, 0x00


	//----- nvinfo : EIATTR_KPARAM_INFO
	.align		4
.L_35:
        /*0028*/ 	.byte	0x04, 0x17
        /*002a*/ 	.short	(.L_37 - .L_36)
.L_36:
        /*002c*/ 	.word	0x00000000
        /*0030*/ 	.short	0x0000
        /*0032*/ 	.short	0x0000
        /*0034*/ 	.byte	0x00, 0xf5, 0x21, 0x00


	//----- nvinfo : EIATTR_SPARSE_MMA_MASK
	.align		4
.L_37:
        /*0038*/ 	.byte	0x03, 0x50
        /*003a*/ 	.short	0x0000


	//----- nvinfo : EIATTR_MAXREG_COUNT
	.align		4
        /*003c*/ 	.byte	0x03, 0x1b
        /*003e*/ 	.short	0x00ff


	//----- nvinfo : EIATTR_MERCURY_ISA_VERSION
	.align		4
        /*0040*/ 	.byte	0x03, 0x5f
        /*0042*/ 	.short	0x0101


	//----- nvinfo : EIATTR_VRC_CTA_INIT_COUNT
	.align		4
        /*0044*/ 	.byte	0x02, 0x4a
	.zero		1
	.zero		1


	//----- nvinfo : EIATTR_EXIT_INSTR_OFFSETS
	.align		4
        /*0048*/ 	.byte	0x04, 0x1c
        /*004a*/ 	.short	(.L_39 - .L_38)


	//   ....[0]....
.L_38:
        /*004c*/ 	.word	0x00000060


	//   ....[1]....
        /*0050*/ 	.word	0x000000e0


	//----- nvinfo : EIATTR_CBANK_PARAM_SIZE
	.align		4
.L_39:
        /*0054*/ 	.byte	0x03, 0x19
        /*0056*/ 	.short	0x0014


	//----- nvinfo : EIATTR_PARAM_CBANK
	.align		4
        /*0058*/ 	.byte	0x04, 0x0a
        /*005a*/ 	.short	(.L_41 - .L_40)
	.align		4
.L_40:
        /*005c*/ 	.word	index@(.nv.constant0._Z11vote_activePiS_i)
        /*0060*/ 	.short	0x0380
        /*0062*/ 	.short	0x0014


	//----- nvinfo : EIATTR_SW_WAR
	.align		4
.L_41:
        /*0064*/ 	.byte	0x04, 0x36
        /*0066*/ 	.short	(.L_43 - .L_42)
.L_42:
        /*0068*/ 	.word	0x00000008
.L_43:


//--------------------- .nv.info._Z10vote_unionPiS_i --------------------------
	.section	.nv.info._Z10vote_unionPiS_i,"",@"SHT_CUDA_INFO"
	.sectionflags	@""
	.align	4


	//----- nvinfo : EIATTR_CUDA_API_VERSION
	.align		4
        /*0000*/ 	.byte	0x04, 0x37
        /*0002*/ 	.short	(.L_45 - .L_44)
.L_44:
        /*0004*/ 	.word	0x00000082


	//----- nvinfo : EIATTR_KPARAM_INFO
	.align		4
.L_45:
        /*0008*/ 	.byte	0x04, 0x17
        /*000a*/ 	.short	(.L_47 - .L_46)
.L_46:
        /*000c*/ 	.word	0x00000000
        /*0010*/ 	.short	0x0002
        /*0012*/ 	.short	0x0010
        /*0014*/ 	.byte	0x00, 0xf0, 0x11, 0x00


	//----- nvinfo : EIATTR_KPARAM_INFO
	.align		4
.L_47:
        /*0018*/ 	.byte	0x04, 0x17
        /*001a*/ 	.short	(.L_49 - .L_48)
.L_48:
        /*001c*/ 	.word	0x00000000
        /*0020*/ 	.short	0x0001
        /*0022*/ 	.short	0x0008
        /*0024*/ 	.byte	0x00, 0xf5, 0x21, 0x00


	//----- nvinfo : EIATTR_KPARAM_INFO
	.align		4
.L_49:
        /*0028*/ 	.byte	0x04, 0x17
        /*002a*/ 	.short	(.L_51 - .L_50)
.L_50:
        /*002c*/ 	.word	0x00000000
        /*0030*/ 	.short	0x0000
        /*0032*/ 	.short	0x0000
        /*0034*/ 	.byte	0x00, 0xf5, 0x21, 0x00


	//----- nvinfo : EIATTR_SPARSE_MMA_MASK
	.align		4
.L_51:
        /*0038*/ 	.byte	0x03, 0x50
        /*003a*/ 	.short	0x0000


	//----- nvinfo : EIATTR_MAXREG_COUNT
	.align		4
        /*003c*/ 	.byte	0x03, 0x1b
        /*003e*/ 	.short	0x00ff


	//----- nvinfo : EIATTR_MERCURY_ISA_VERSION
	.align		4
        /*0040*/ 	.byte	0x03, 0x5f
        /*0042*/ 	.short	0x0101


	//----- nvinfo : EIATTR_COOP_GROUP_MASK_REGIDS
	.align		4
        /*0044*/ 	.byte	0x04, 0x29
        /*0046*/ 	.short	(.L_53 - .L_52)


	//   ....[0]....
.L_52:
        /*0048*/ 	.word	0xffffffff


	//----- nvinfo : EIATTR_COOP_GROUP_INSTR_OFFSETS
	.align		4
.L_53:
        /*004c*/ 	.byte	0x04, 0x28
        /*004e*/ 	.short	(.L_55 - .L_54)


	//   ....[0]....
.L_54:
        /*0050*/ 	.word	0x000000d0


	//----- nvinfo : EIATTR_VRC_CTA_INIT_COUNT
	.align		4
.L_55:
        /*0054*/ 	.byte	0x02, 0x4a
	.zero		1
	.zero		1


	//----- nvinfo : EIATTR_EXIT_INSTR_OFFSETS
	.align		4
        /*0058*/ 	.byte	0x04, 0x1c
        /*005a*/ 	.short	(.L_57 - .L_56)


	//   ....[0]....
.L_56:
        /*005c*/ 	.word	0x00000040


	//   ....[1]....
        /*0060*/ 	.word	0x00000100


	//----- nvinfo : EIATTR_CBANK_PARAM_SIZE
	.align		4
.L_57:
        /*0064*/ 	.byte	0x03, 0x19
        /*0066*/ 	.short	0x0014


	//----- nvinfo : EIATTR_PARAM_CBANK
	.align		4
        /*0068*/ 	.byte	0x04, 0x0a
        /*006a*/ 	.short	(.L_59 - .L_58)
	.align		4
.L_58:
        /*006c*/ 	.word	index@(.nv.constant0._Z10vote_unionPiS_i)
        /*0070*/ 	.short	0x0380
        /*0072*/ 	.short	0x0014


	//----- nvinfo : EIATTR_SW_WAR
	.align		4
.L_59:
        /*0074*/ 	.byte	0x04, 0x36
        /*0076*/ 	.short	(.L_61 - .L_60)
.L_60:
        /*0078*/ 	.word	0x00000008
.L_61:


//--------------------- .nv.info._Z11vote_ballotPiS_i --------------------------
	.section	.nv.info._Z11vote_ballotPiS_i,"",@"SHT_CUDA_INFO"
	.sectionflags	@""
	.align	4


	//----- nvinfo : EIATTR_CUDA_API_VERSION
	.align		4
        /*0000*/ 	.byte	0x04, 0x37
        /*0002*/ 	.short	(.L_63 - .L_62)
.L_62:
        /*0004*/ 	.word	0x00000082


	//----- nvinfo : EIATTR_KPARAM_INFO
	.align		4
.L_63:
        /*0008*/ 	.byte	0x04, 0x17
        /*000a*/ 	.short	(.L_65 - .L_64)
.L_64:
        /*000c*/ 	.word	0x00000000
        /*0010*/ 	.short	0x0002
        /*0012*/ 	.short	0x0010
        /*0014*/ 	.byte	0x00, 0xf0, 0x11, 0x00


	//----- nvinfo : EIATTR_KPARAM_INFO
	.align		4
.L_65:
        /*0018*/ 	.byte	0x04, 0x17
        /*001a*/ 	.short	(.L_67 - .L_66)
.L_66:
        /*001c*/ 	.word	0x00000000
        /*0020*/ 	.short	0x0001
        /*0022*/ 	.short	0x0008
        /*0024*/ 	.byte	0x00, 0xf5, 0x21, 0x00


	//----- nvinfo : EIATTR_KPARAM_INFO
	.align		4
.L_67:
        /*0028*/ 	.byte	0x04, 0x17
        /*002a*/ 	.short	(.L_69 - .L_68)
.L_68:
        /*002c*/ 	.word	0x00000000
        /*0030*/ 	.short	0x0000
        /*0032*/ 	.short	0x0000
        /*0034*/ 	.byte	0x00, 0xf5, 0x21, 0x00


	//----- nvinfo : EIATTR_SPARSE_MMA_MASK
	.align		4
.L_69:
        /*0038*/ 	.byte	0x03, 0x50
        /*003a*/ 	.short	0x0000


	//----- nvinfo : EIATTR_MAXREG_COUNT
	.align		4
        /*003c*/ 	.byte	0x03, 0x1b
        /*003e*/ 	.short	0x00ff


	//----- nvinfo : EIATTR_MERCURY_ISA_VERSION
	.align		4
        /*0040*/ 	.byte	0x03, 0x5f
        /*0042*/ 	.short	0x0101


	//----- nvinfo : EIATTR_COOP_GROUP_MASK_REGIDS
	.align		4
        /*0044*/ 	.byte	0x04, 0x29
        /*0046*/ 	.short	(.L_71 - .L_70)


	//   ....[0]....
.L_70:
        /*0048*/ 	.word	0xffffffff


	//----- nvinfo : EIATTR_COOP_GROUP_INSTR_OFFSETS
	.align		4
.L_71:
        /*004c*/ 	.byte	0x04, 0x28
        /*004e*/ 	.short	(.L_73 - .L_72)


	//   ....[0]....
.L_72:
        /*0050*/ 	.word	0x000000d0


	//----- nvinfo : EIATTR_VRC_CTA_INIT_COUNT
	.align		4
.L_73:
        /*0054*/ 	.byte	0x02, 0x4a
	.zero		1
	.zero		1


	//----- nvinfo : EIATTR_EXIT_INSTR_OFFSETS
	.align		4
        /*0058*/ 	.byte	0x04, 0x1c
        /*005a*/ 	.short	(.L_75 - .L_74)


	//   ....[0]....
.L_74:
        /*005c*/ 	.word	0x00000040


	//   ....[1]....
        /*0060*/ 	.word	0x000000f0


	//----- nvinfo : EIATTR_CBANK_PARAM_SIZE
	.align		4
.L_75:
        /*0064*/ 	.byte	0x03, 0x19
        /*0066*/ 	.short	0x0014


	//----- nvinfo : EIATTR_PARAM_CBANK
	.align		4
        /*0068*/ 	.byte	0x04, 0x0a
        /*006a*/ 	.short	(.L_77 - .L_76)
	.align		4
.L_76:
        /*006c*/ 	.word	index@(.nv.constant0._Z11vote_ballotPiS_i)
        /*0070*/ 	.short	0x0380
        /*0072*/ 	.short	0x0014


	//----- nvinfo : EIATTR_SW_WAR
	.align		4
.L_77:
        /*0074*/ 	.byte	0x04, 0x36
        /*0076*/ 	.short	(.L_79 - .L_78)
.L_78:
        /*0078*/ 	.word	0x00000008
.L_79:


//--------------------- .nv.info._Z8vote_anyPiS_i --------------------------
	.section	.nv.info._Z8vote_anyPiS_i,"",@"SHT_CUDA_INFO"
	.sectionflags	@""
	.align	4


	//----- nvinfo : EIATTR_CUDA_API_VERSION
	.align		4
        /*0000*/ 	.byte	0x04, 0x37
        /*0002*/ 	.short	(.L_81 - .L_80)
.L_80:
        /*0004*/ 	.word	0x00000082


	//----- nvinfo : EIATTR_KPARAM_INFO
	.align		4
.L_81:
        /*0008*/ 	.byte	0x04, 0x17
        /*000a*/ 	.short	(.L_83 - .L_82)
.L_82:
        /*000c*/ 	.word	0x00000000
        /*0010*/ 	.short	0x0002
        /*0012*/ 	.short	0x0010
        /*0014*/ 	.byte	0x00, 0xf0, 0x11, 0x00


	//----- nvinfo : EIATTR_KPARAM_INFO
	.align		4
.L_83:
        /*0018*/ 	.byte	0x04, 0x17
        /*001a*/ 	.short	(.L_85 - .L_84)
.L_84:
        /*001c*/ 	.word	0x00000000
        /*0020*/ 	.short	0x0001
        /*0022*/ 	.short	0x0008
        /*0024*/ 	.byte	0x00, 0xf5, 0x21, 0x00


	//----- nvinfo : EIATTR_KPARAM_INFO
	.align		4
.L_85:
        /*0028*/ 	.byte	0x04, 0x17
        /*002a*/ 	.short	(.L_87 - .L_86)
.L_86:
        /*002c*/ 	.word	0x00000000
        /*0030*/ 	.short	0x0000
        /*0032*/ 	.short	0x0000
        /*0034*/ 	.byte	0x00, 0xf5, 0x21, 0x00


	//----- nvinfo : EIATTR_SPARSE_MMA_MASK
	.align		4
.L_87:
        /*0038*/ 	.byte	0x03, 0x50
        /*003a*/ 	.short	0x0000


	//----- nvinfo : EIATTR_MAXREG_COUNT
	.align		4
        /*003c*/ 	.byte	0x03, 0x1b
        /*003e*/ 	.short	0x00ff


	//----- nvinfo : EIATTR_MERCURY_ISA_VERSION
	.align		4
        /*0040*/ 	.byte	0x03, 0x5f
        /*0042*/ 	.short	0x0101


	//----- nvinfo : EIATTR_COOP_GROUP_MASK_REGIDS
	.align		4
        /*0044*/ 	.byte	0x04, 0x29
        /*0046*/ 	.short	(.L_89 - .L_88)


	//   ....[0]....
.L_88:
        /*0048*/ 	.word	0xffffffff


	//----- nvinfo : EIATTR_COOP_GROUP_INSTR_OFFSETS
	.align		4
.L_89:
        /*004c*/ 	.byte	0x04, 0x28
        /*004e*/ 	.short	(.L_91 - .L_90)


	//   ....[0]....
.L_90:
        /*0050*/ 	.word	0x000000c0


	//----- nvinfo : EIATTR_VRC_CTA_INIT_COUNT
	.align		4
.L_91:
        /*0054*/ 	.byte	0x02, 0x4a
	.zero		1
	.zero		1


	//----- nvinfo : EIATTR_EXIT_INSTR_OFFSETS
	.align		4
        /*0058*/ 	.byte	0x04, 0x1c
        /*005a*/ 	.short	(.L_93 - .L_92)


	//   ....[0]....
.L_92:
        /*005c*/ 	.word	0x00000040


	//   ....[1]....
        /*0060*/ 	.word	0x000000f0


	//----- nvinfo : EIATTR_CBANK_PARAM_SIZE
	.align		4
.L_93:
        /*0064*/ 	.byte	0x03, 0x19
        /*0066*/ 	.short	0x0014


	//----- nvinfo : EIATTR_PARAM_CBANK
	.align		4
        /*0068*/ 	.byte	0x04, 0x0a
        /*006a*/ 	.short	(.L_95 - .L_94)
	.align		4
.L_94:
        /*006c*/ 	.word	index@(.nv.constant0._Z8vote_anyPiS_i)
        /*0070*/ 	.short	0x0380
        /*0072*/ 	.short	0x0014


	//----- nvinfo : EIATTR_SW_WAR
	.align		4
.L_95:
        /*0074*/ 	.byte	0x04, 0x36
        /*0076*/ 	.short	(.L_97 - .L_96)
.L_96:
        /*0078*/ 	.word	0x00000008
.L_97:


//--------------------- .nv.info._Z8vote_allPiS_i --------------------------
	.section	.nv.info._Z8vote_allPiS_i,"",@"SHT_CUDA_INFO"
	.sectionflags	@""
	.align	4


	//----- nvinfo : EIATTR_CUDA_API_VERSION
	.align		4
        /*0000*/ 	.byte	0x04, 0x37
        /*0002*/ 	.short	(.L_99 - .L_98)
.L_98:
        /*0004*/ 	.word	0x00000082


	//----- nvinfo : EIATTR_KPARAM_INFO
	.align		4
.L_99:
        /*0008*/ 	.byte	0x04, 0x17
        /*000a*/ 	.short	(.L_101 - .L_100)
.L_100:
        /*000c*/ 	.word	0x00000000
        /*0010*/ 	.short	0x0002
        /*0012*/ 	.short	0x0010
        /*0014*/ 	.byte	0x00, 0xf0, 0x11, 0x00


	//----- nvinfo : EIATTR_KPARAM_INFO
	.align		4
.L_101:
        /*0018*/ 	.byte	0x04, 0x17
        /*001a*/ 	.short	(.L_103 - .L_102)
.L_102:
        /*001c*/ 	.word	0x00000000
        /*0020*/ 	.short	0x0001
        /*0022*/ 	.short	0x0008
        /*0024*/ 	.byte	0x00, 0xf5, 0x21, 0x00


	//----- nvinfo : EIATTR_KPARAM_INFO
	.align		4
.L_103:
        /*0028*/ 	.byte	0x04, 0x17
        /*002a*/ 	.short	(.L_105 - .L_104)
.L_104:
        /*002c*/ 	.word	0x00000000
        /*0030*/ 	.short	0x0000
        /*0032*/ 	.short	0x0000
        /*0034*/ 	.byte	0x00, 0xf5, 0x21, 0x00


	//----- nvinfo : EIATTR_SPARSE_MMA_MASK
	.align		4
.L_105:
        /*0038*/ 	.byte	0x03, 0x50
        /*003a*/ 	.short	0x0000


	//----- nvinfo : EIATTR_MAXREG_COUNT
	.align		4
        /*003c*/ 	.byte	0x03, 0x1b
        /*003e*/ 	.short	0x00ff


	//----- nvinfo : EIATTR_MERCURY_ISA_VERSION
	.align		4
        /*0040*/ 	.byte	0x03, 0x5f
        /*0042*/ 	.short	0x0101


	//----- nvinfo : EIATTR_COOP_GROUP_MASK_REGIDS
	.align		4
        /*0044*/ 	.byte	0x04, 0x29
        /*0046*/ 	.short	(.L_107 - .L_106)


	//   ....[0]....
.L_106:
        /*0048*/ 	.word	0xffffffff


	//----- nvinfo : EIATTR_COOP_GROUP_INSTR_OFFSETS
	.align		4
.L_107:
        /*004c*/ 	.byte	0x04, 0x28
        /*004e*/ 	.short	(.L_109 - .L_108)


	//   ....[0]....
.L_108:
        /*0050*/ 	.word	0x000000c0


	//----- nvinfo : EIATTR_VRC_CTA_INIT_COUNT
	.align		4
.L_109:
        /*0054*/ 	.byte	0x02, 0x4a
	.zero		1
	.zero		1


	//----- nvinfo : EIATTR_EXIT_INSTR_OFFSETS
	.align		4
        /*0058*/ 	.byte	0x04, 0x1c
        /*005a*/ 	.short	(.L_111 - .L_110)


	//   ....[0]....
.L_110:
        /*005c*/ 	.word	0x00000040


	//   ....[1]....
        /*0060*/ 	.word	0x000000f0


	//----- nvinfo : EIATTR_CBANK_PARAM_SIZE
	.align		4
.L_111:
        /*0064*/ 	.byte	0x03, 0x19
        /*0066*/ 	.short	0x0014


	//----- nvinfo : EIATTR_PARAM_CBANK
	.align		4
        /*0068*/ 	.byte	0x04, 0x0a
        /*006a*/ 	.short	(.L_113 - .L_112)
	.align		4
.L_112:
        /*006c*/ 	.word	index@(.nv.constant0._Z8vote_allPiS_i)
        /*0070*/ 	.short	0x0380
        /*0072*/ 	.short	0x0014


	//----- nvinfo : EIATTR_SW_WAR
	.align		4
.L_113:
        /*0074*/ 	.byte	0x04, 0x36
        /*0076*/ 	.short	(.L_115 - .L_114)
.L_114:
        /*0078*/ 	.word	0x00000008
.L_115:


//--------------------- .nv.callgraph             --------------------------
	.section	.nv.callgraph,"",@"SHT_CUDA_CALLGRAPH"
	.align	4
	.sectionentsize	8
	.align		4
        /*0000*/ 	.word	0x00000000
	.align		4
        /*0004*/ 	.word	0xffffffff
	.align		4
        /*0008*/ 	.word	0x00000000
	.align		4
        /*000c*/ 	.word	0xfffffffe
	.align		4
        /*0010*/ 	.word	0x00000000
	.align		4
        /*0014*/ 	.word	0xfffffffd
	.align		4
        /*0018*/ 	.word	0x00000000
	.align		4
        /*001c*/ 	.word	0xfffffffc


//--------------------- .text._Z11vote_activePiS_i --------------------------
	.section	.text._Z11vote_activePiS_i,"ax",@progbits
	.align	128
        .global         _Z11vote_activePiS_i
        .type           _Z11vote_activePiS_i,@function
        .size           _Z11vote_activePiS_i,(.L_x_5 - _Z11vote_activePiS_i)
        .other          _Z11vote_activePiS_i,@"STO_CUDA_ENTRY STV_DEFAULT"
_Z11vote_activePiS_i:
.text._Z11vote_activePiS_i:
[----:B------:R-:W-:Y:S01]  /*0000*/  LDC R1, c[0x0][0x37c] ;  /* 0x0000df00ff017b82 */ /* 0x000fe20000000800 */
[----:B------:R-:W0:Y:S01]  /*0010*/  S2R R5, SR_TID.X ;  /* 0x0000000000057919 */ /* 0x000e220000002100 */
[----:B------:R-:W0:Y:S02]  /*0020*/  LDCU UR4, c[0x0][0x390] ;  /* 0x00007200ff0477ac */ /* 0x000e240008000800 */
[C---:B0-----:R-:W-:Y:S02]  /*0030*/  ISETP.GT.AND P0, PT, R5.reuse, UR4, PT ;  /* 0x0000000405007c0c */ /* 0x041fe4000bf04270 */
[----:B------:R-:W-:-:S04]  /*0040*/  LOP3.LUT R0, R5, 0x1, RZ, 0xc0, !PT ;  /* 0x0000000105007812 */ /* 0x000fc800078ec0ff */
[----:B------:R-:W-:-:S13]  /*0050*/  ISETP.EQ.U32.OR P0, PT, R0, 0x1, P0 ;  /* 0x000000010000780c */ /* 0x000fda0000702470 */
[----:B------:R-:W-:Y:S05]  /*0060*/  @P0 EXIT ;  /* 0x000000000000094d */ /* 0x000fea0003800000 */
[----:B------:R-:W0:Y:S01]  /*0070*/  LDC.64 R2, c[0x0][0x388] ;  /* 0x0000e200ff027b82 */ /* 0x000e220000000a00 */
[----:B------:R-:W1:Y:S01]  /*0080*/  LDCU.64 UR6, c[0x0][0x358] ;  /* 0x00006b00ff0677ac */ /* 0x000e620008000a00 */
[----:B------:R-:W-:Y:S01]  /*0090*/  SHF.R.U32.HI R5, RZ, 0x5, R5 ;  /* 0x00000005ff057819 */ /* 0x000fe20000011605 */
[----:B------:R-:W-:-:S04]  /*00a0*/  VOTEU.ANY UR4, UPT, PT ;  /* 0x0000000000047886 */ /* 0x000fc800038e0100 */
[----:B0-----:R-:W-:-:S04]  /*00b0*/  IMAD.WIDE.U32 R2, R5, 0x4, R2 ;  /* 0x0000000405027825 */ /* 0x001fc800078e0002 */
[----:B------:R-:W-:-:S05]  /*00c0*/  VIADD R5, R5, UR4 ;  /* 0x0000000405057c36 */ /* 0x000fca0008000000 */
[----:B-1----:R-:W-:Y:S01]  /*00d0*/  STG.E desc[UR6][R2.64], R5 ;  /* 0x0000000502007986 */ /* 0x002fe2000c101906 */
[----:B------:R-:W-:Y:S05]  /*00e0*/  EXIT ;  /* 0x000000000000794d */ /* 0x000fea0003800000 */
.L_x_0:
[----:B------:R-:W-:-:S00]  /*00f0*/  BRA `(.L_x_0) ;  /* 0xfffffffc00fc7947 */ /* 0x000fc0000383ffff */
[----:B------:R-:W-:-:S00]  /*0100*/  NOP ;  /* 0x0000000000007918 */ /* 0x000fc00000000000 */
[----:B------:R-:W-:-:S00]  /*0110*/  NOP ;  /* 0x0000000000007918 */ /* 0x000fc00000000000 */
[----:B------:R-:W-:-:S00]  /*0120*/  NOP ;  /* 0x0000000000007918 */ /* 0x000fc00000000000 */
[----:B------:R-:W-:-:S00]  /*0130*/  NOP ;  /* 0x0000000000007918 */ /* 0x000fc00000000000 */
[----:B------:R-:W-:-:S00]  /*0140*/  NOP ;  /* 0x0000000000007918 */ /* 0x000fc00000000000 */
[----:B------:R-:W-:-:S00]  /*0150*/  NOP ;  /* 0x0000000000007918 */ /* 0x000fc00000000000 */
[----:B------:R-:W-:-:S00]  /*0160*/  NOP ;  /* 0x0000000000007918 */ /* 0x000fc00000000000 */
[----:B------:R-:W-:-:S00]  /*0170*/  NOP ;  /* 0x0000000000007918 */ /* 0x000fc00000000000 */
.L_x_5:


//--------------------- .text._Z10vote_unionPiS_i --------------------------
	.section	.text._Z10vote_unionPiS_i,"ax",@progbits
	.align	128
        .global         _Z10vote_unionPiS_i
        .type           _Z10vote_unionPiS_i,@function
        .size           _Z10vote_unionPiS_i,(.L_x_6 - _Z10vote_unionPiS_i)
        .other          _Z10vote_unionPiS_i,@"STO_CUDA_ENTRY STV_DEFAULT"
_Z10vote_unionPiS_i:
.text._Z10vote_unionPiS_i:
[----:B------:R-:W-:Y:S01]  /*0000*/  LDC R1, c[0x0][0x37c] ;  /* 0x0000df00ff017b82 */ /* 0x000fe20000000800 */
[----:B------:R-:W0:Y:S01]  /*0010*/  S2R R7, SR_TID.X ;  /* 0x0000000000077919 */ /* 0x000e220000002100 */
[----:B------:R-:W0:Y:S02]  /*0020*/  LDCU UR4, c[0x0][0x390] ;  /* 0x00007200ff0477ac */ /* 0x000e240008000800 */
[----:B0-----:R-:W-:-:S13]  /*0030*/  ISETP.GT.AND P0, PT, R7, UR4, PT ;  /* 0x0000000407007c0c */ /* 0x001fda000bf04270 */
[----:B------:R-:W-:Y:S05]  /*0040*/  @P0 EXIT ;  /* 0x000000000000094d */ /* 0x000fea0003800000 */
[----:B------:R-:W0:Y:S01]  /*0050*/  LDC.64 R2, c[0x0][0x380] ;  /* 0x0000e000ff027b82 */ /* 0x000e220000000a00 */
[----:B------:R-:W1:Y:S07]  /*0060*/  LDCU.64 UR4, c[0x0][0x358] ;  /* 0x00006b00ff0477ac */ /* 0x000e6e0008000a00 */
[----:B------:R-:W2:Y:S01]  /*0070*/  LDC.64 R4, c[0x0][0x388] ;  /* 0x0000e200ff047b82 */ /* 0x000ea20000000a00 */
[----:B0-----:R-:W-:-:S06]  /*0080*/  IMAD.WIDE.U32 R2, R7, 0x4, R2 ;  /* 0x0000000407027825 */ /* 0x001fcc00078e0002 */
[----:B-1----:R-:W3:Y:S01]  /*0090*/  LDG.E R2, desc[UR4][R2.64] ;  /* 0x0000000402027981 */ /* 0x002ee2000c1e1900 */
[----:B--2---:R-:W-:-:S04]  /*00a0*/  IMAD.WIDE.U32 R4, R7, 0x4, R4 ;  /* 0x0000000407047825 */ /* 0x004fc800078e0004 */
[----:B---3--:R-:W-:-:S05]  /*00b0*/  VIADD R0, R2, 0xffffffd5 ;  /* 0xffffffd502007836 */ /* 0x008fca0000000000 */
[----:B------:R-:W-:-:S13]  /*00c0*/  ISETP.GE.U32.AND P0, PT, R0, 0xa, PT ;  /* 0x0000000a0000780c */ /* 0x000fda0003f06070 */
[----:B------:R-:W-:-:S04]  /*00d0*/  VOTE.EQ P0, !P0 ;  /* 0x0000000000ff7806 */ /* 0x000fc80004000200 */
[----:B------:R-:W-:-:S05]  /*00e0*/  SEL R7, RZ, 0x1, !P0 ;  /* 0x00000001ff077807 */ /* 0x000fca0004000000 */
[----:B------:R-:W-:Y:S01]  /*00f0*/  STG.E desc[UR4][R4.64], R7 ;  /* 0x0000000704007986 */ /* 0x000fe2000c101904 */
[----:B------:R-:W-:Y:S05]  /*0100*/  EXIT ;  /* 0x000000000000794d */ /* 0x000fea0003800000 */
.L_x_1:
        /* <DEDUP_REMOVED lines=15> */
.L_x_6:


//--------------------- .text._Z11vote_ballotPiS_i --------------------------
	.section	.text._Z11vote_ballotPiS_i,"ax",@progbits
	.align	128
        .global         _Z11vote_ballotPiS_i
        .type           _Z11vote_ballotPiS_i,@function
        .size           _Z11vote_ballotPiS_i,(.L_x_7 - _Z11vote_ballotPiS_i)
        .other          _Z11vote_ballotPiS_i,@"STO_CUDA_ENTRY STV_DEFAULT"
_Z11vote_ballotPiS_i:
.text._Z11vote_ballotPiS_i:
        /* <DEDUP_REMOVED lines=10> */
[----:B--2---:R-:W-:Y:S01]  /*00a0*/  IMAD.WIDE.U32 R4, R7, 0x4, R4 ;  /* 0x0000000407047825 */ /* 0x004fe200078e0004 */
[----:B---3--:R-:W-:-:S04]  /*00b0*/  IADD3 R0, PT, PT, R2, -0x2b, RZ ;  /* 0xffffffd502007810 */ /* 0x008fc80007ffe0ff */
[----:B------:R-:W-:-:S13]  /*00c0*/  ISETP.GE.U32.AND P0, PT, R0, 0xa, PT ;  /* 0x0000000a0000780c */ /* 0x000fda0003f06070 */
[----:B------:R-:W-:-:S05]  /*00d0*/  VOTE.ANY R7, PT, !P0 ;  /* 0x0000000000077806 */ /* 0x000fca00040e0100 */
[----:B------:R-:W-:Y:S01]  /*00e0*/  STG.E desc[UR4][R4.64], R7 ;  /* 0x0000000704007986 */ /* 0x000fe2000c101904 */
[----:B------:R-:W-:Y:S05]  /*00f0*/  EXIT ;  /* 0x000000000000794d */ /* 0x000fea0003800000 */
.L_x_2:
        /* <DEDUP_REMOVED lines=16> */
.L_x_7:


//--------------------- .text._Z8vote_anyPiS_i    --------------------------
	.section	.text._Z8vote_anyPiS_i,"ax",@progbits
	.align	128
        .global         _Z8vote_anyPiS_i
        .type           _Z8vote_anyPiS_i,@function
        .size           _Z8vote_anyPiS_i,(.L_x_8 - _Z8vote_anyPiS_i)
        .other          _Z8vote_anyPiS_i,@"STO_CUDA_ENTRY STV_DEFAULT"
_Z8vote_anyPiS_i:
.text._Z8vote_anyPiS_i:
        /* <DEDUP_REMOVED lines=11> */
[----:B---3--:R-:W-:-:S13]  /*00b0*/  ISETP.GT.AND P0, PT, R2, 0x30, PT ;  /* 0x000000300200780c */ /* 0x008fda0003f04270 */
[----:B------:R-:W-:-:S04]  /*00c0*/  VOTE.ANY P0, P0 ;  /* 0x0000000000ff7806 */ /* 0x000fc80000000100 */
[----:B------:R-:W-:-:S05]  /*00d0*/  SEL R7, RZ, 0x1, !P0 ;  /* 0x00000001ff077807 */ /* 0x000fca0004000000 */
[----:B------:R-:W-:Y:S01]  /*00e0*/  STG.E desc[UR4][R4.64], R7 ;  /* 0x0000000704007986 */ /* 0x000fe2000c101904 */
[----:B------:R-:W-:Y:S05]  /*00f0*/  EXIT ;  /* 0x000000000000794d */ /* 0x000fea0003800000 */
.L_x_3:
        /* <DEDUP_REMOVED lines=16> */
.L_x_8:


//--------------------- .text._Z8vote_allPiS_i    --------------------------
	.section	.text._Z8vote_allPiS_i,"ax",@progbits
	.align	128
        .global         _Z8vote_allPiS_i
        .type           _Z8vote_allPiS_i,@function
        .size           _Z8vote_allPiS_i,(.L_x_9 - _Z8vote_allPiS_i)
        .other          _Z8vote_allPiS_i,@"STO_CUDA_ENTRY STV_DEFAULT"
_Z8vote_allPiS_i:
.text._Z8vote_allPiS_i:
        /* <DEDUP_REMOVED lines=12> */
[----:B------:R-:W-:-:S04]  /*00c0*/  VOTE.ALL P0, P0 ;  /* 0x0000000000ff7806 */ /* 0x000fc80000000000 */
[----:B------:R-:W-:-:S05]  /*00d0*/  SEL R7, RZ, 0x1, !P0 ;  /* 0x00000001ff077807 */ /* 0x000fca0004000000 */
[----:B------:R-:W-:Y:S01]  /*00e0*/  STG.E desc[UR4][R4.64], R7 ;  /* 0x0000000704007986 */ /* 0x000fe2000c101904 */
[----:B------:R-:W-:Y:S05]  /*00f0*/  EXIT ;  /* 0x000000000000794d */ /* 0x000fea0003800000 */
.L_x_4:
        /* <DEDUP_REMOVED lines=16> */
.L_x_9:


//--------------------- .nv.shared.reserved.0     --------------------------
	.section	.nv.shared.reserved.0,"aw",@nobits
	.weak		__nv_reservedSMEM_offset_0_alias
	.size		__nv_reservedSMEM_offset_0_alias, 0, 64
	.other		__nv_reservedSMEM_offset_0_alias,@"STO_CUDA_RESERVED_SHARED STV_DEFAULT"
__nv_reservedSMEM_offset_0_alias:
	.zero		0
	.zero		64


//--------------------- .nv.constant0._Z11vote_activePiS_i --------------------------
	.section	.nv.constant0._Z11vote_activePiS_i,"a",@progbits
	.sectionflags	@""
	.align	4
.nv.constant0._Z11vote_activePiS_i:
	.zero		916


//--------------------- .nv.constant0._Z10vote_unionPiS_i --------------------------
	.section	.nv.constant0._Z10vote_unionPiS_i,"a",@progbits
	.sectionflags	@""
	.align	4
.nv.constant0._Z10vote_unionPiS_i:
	.zero		916


//--------------------- .nv.constant0._Z11vote_ballotPiS_i --------------------------
	.section	.nv.constant0._Z11vote_ballotPiS_i,"a",@progbits
	.sectionflags	@""
	.align	4
.nv.constant0._Z11vote_ballotPiS_i:
	.zero		916


//--------------------- .nv.constant0._Z8vote_anyPiS_i --------------------------
	.section	.nv.constant0._Z8vote_anyPiS_i,"a",@progbits
	.sectionflags	@""
	.align	4
.nv.constant0._Z8vote_anyPiS_i:
	.zero		916


//--------------------- .nv.constant0._Z8vote_allPiS_i --------------------------
	.section	.nv.constant0._Z8vote_allPiS_i,"a",@progbits
	.sectionflags	@""
	.align	4
.nv.constant0._Z8vote_allPiS_i:
	.zero		916


//--------------------- SYMBOLS --------------------------

	.type		.nv.reservedSmem.offset0,@object
	.size		.nv.reservedSmem.offset0,0x4
